//
// Generated by NVIDIA NVVM Compiler
//
// Compiler Build ID: CL-36424714
// Cuda compilation tools, release 13.0, V13.0.88
// Based on NVVM 20.0.0
//

.version 9.0
.target sm_100
.address_size 64

	// .globl	_Z6kernelPiiii
.global .align 4 .b8 movimientos[64] = {1, 0, 0, 0, 0, 0, 0, 0, 255, 255, 255, 255, 0, 0, 0, 0, 0, 0, 0, 0, 1, 0, 0, 0, 0, 0, 0, 0, 255, 255, 255, 255, 1, 0, 0, 0, 1, 0, 0, 0, 255, 255, 255, 255, 1, 0, 0, 0, 255, 255, 255, 255, 255, 255, 255, 255, 1, 0, 0, 0, 255, 255, 255, 255};

.visible .entry _Z6kernelPiiii(
	.param .u64 .ptr .align 1 _Z6kernelPiiii_param_0,
	.param .u32 _Z6kernelPiiii_param_1,
	.param .u32 _Z6kernelPiiii_param_2,
	.param .u32 _Z6kernelPiiii_param_3
)
{
	.reg .pred 	%p<100>;
	.reg .b32 	%r<161>;
	.reg .b64 	%rd<5>;

	ld.param.u64 	%rd1, [_Z6kernelPiiii_param_0];
	ld.param.u32 	%r52, [_Z6kernelPiiii_param_1];
	ld.param.u32 	%r53, [_Z6kernelPiiii_param_3];
	mov.u32 	%r54, %ctaid.x;
	mov.u32 	%r55, %ntid.x;
	mov.u32 	%r56, %tid.x;
	mad.lo.s32 	%r1, %r54, %r55, %r56;
	setp.eq.s32 	%p1, %r1, %r52;
	setp.ge.s32 	%p2, %r1, %r53;
	or.pred  	%p3, %p1, %p2;
	@%p3 bra 	$L__BB0_18;
	mul.hi.s32 	%r59, %r1, 548658497;
	shr.u32 	%r60, %r59, 31;
	shr.s32 	%r61, %r59, 6;
	add.s32 	%r2, %r61, %r60;
	mul.lo.s32 	%r62, %r2, 501;
	sub.s32 	%r3, %r1, %r62;
	mul.hi.s32 	%r63, %r52, 548658497;
	shr.u32 	%r64, %r63, 31;
	shr.s32 	%r65, %r63, 6;
	add.s32 	%r4, %r65, %r64;
	mul.lo.s32 	%r66, %r4, 501;
	sub.s32 	%r5, %r52, %r66;
	ld.global.u32 	%r67, [movimientos];
	add.s32 	%r6, %r67, %r3;
	ld.global.u32 	%r68, [movimientos+4];
	add.s32 	%r7, %r68, %r2;
	setp.gt.s32 	%p4, %r6, -1;
	setp.lt.s32 	%p5, %r6, %r53;
	and.pred  	%p6, %p4, %p5;
	setp.gt.s32 	%p7, %r7, -1;
	setp.lt.s32 	%p8, %r7, %r53;
	and.pred  	%p9, %p7, %p8;
	and.pred  	%p11, %p6, %p9;
	mov.b32 	%r149, -1;
	mov.b32 	%r148, 2147483647;
	not.pred 	%p12, %p11;
	@%p12 bra 	$L__BB0_3;
	setp.lt.u32 	%p13, %r6, 502;
	setp.lt.u32 	%p14, %r7, 501;
	mad.lo.s32 	%r69, %r7, 501, %r6;
	selp.b32 	%r70, %r69, 0, %p14;
	selp.b32 	%r71, %r70, 0, %p13;
	sub.s32 	%r72, %r5, %r6;
	abs.s32 	%r73, %r72;
	sub.s32 	%r74, %r4, %r7;
	abs.s32 	%r75, %r74;
	add.s32 	%r148, %r75, %r73;
	setp.eq.s32 	%p15, %r148, 2147483647;
	selp.b32 	%r149, -1, %r71, %p15;
$L__BB0_3:
	ld.global.u32 	%r76, [movimientos+8];
	add.s32 	%r12, %r76, %r3;
	ld.global.u32 	%r77, [movimientos+12];
	add.s32 	%r13, %r77, %r2;
	setp.gt.s32 	%p16, %r12, -1;
	setp.lt.s32 	%p17, %r12, %r53;
	and.pred  	%p18, %p16, %p17;
	setp.gt.s32 	%p19, %r13, -1;
	setp.lt.s32 	%p20, %r13, %r53;
	and.pred  	%p21, %p19, %p20;
	and.pred  	%p23, %p18, %p21;
	not.pred 	%p24, %p23;
	@%p24 bra 	$L__BB0_5;
	setp.lt.u32 	%p25, %r12, 502;
	setp.lt.u32 	%p26, %r13, 501;
	mad.lo.s32 	%r78, %r13, 501, %r12;
	selp.b32 	%r79, %r78, 0, %p26;
	selp.b32 	%r80, %r79, 0, %p25;
	sub.s32 	%r81, %r5, %r12;
	abs.s32 	%r82, %r81;
	sub.s32 	%r83, %r4, %r13;
	abs.s32 	%r84, %r83;
	add.s32 	%r85, %r84, %r82;
	setp.lt.s32 	%p27, %r85, %r148;
	min.s32 	%r148, %r85, %r148;
	selp.b32 	%r149, %r80, %r149, %p27;
$L__BB0_5:
	ld.global.u32 	%r86, [movimientos+16];
	add.s32 	%r18, %r86, %r3;
	ld.global.u32 	%r87, [movimientos+20];
	add.s32 	%r19, %r87, %r2;
	setp.gt.s32 	%p28, %r18, -1;
	setp.lt.s32 	%p29, %r18, %r53;
	and.pred  	%p30, %p28, %p29;
	setp.gt.s32 	%p31, %r19, -1;
	setp.lt.s32 	%p32, %r19, %r53;
	and.pred  	%p33, %p31, %p32;
	and.pred  	%p35, %p30, %p33;
	not.pred 	%p36, %p35;
	@%p36 bra 	$L__BB0_7;
	setp.lt.u32 	%p37, %r18, 502;
	setp.lt.u32 	%p38, %r19, 501;
	mad.lo.s32 	%r88, %r19, 501, %r18;
	selp.b32 	%r89, %r88, 0, %p38;
	selp.b32 	%r90, %r89, 0, %p37;
	sub.s32 	%r91, %r5, %r18;
	abs.s32 	%r92, %r91;
	sub.s32 	%r93, %r4, %r19;
	abs.s32 	%r94, %r93;
	add.s32 	%r95, %r94, %r92;
	setp.lt.s32 	%p39, %r95, %r148;
	min.s32 	%r148, %r95, %r148;
	selp.b32 	%r149, %r90, %r149, %p39;
$L__BB0_7:
	ld.global.u32 	%r96, [movimientos+24];
	add.s32 	%r24, %r96, %r3;
	ld.global.u32 	%r97, [movimientos+28];
	add.s32 	%r25, %r97, %r2;
	setp.gt.s32 	%p40, %r24, -1;
	setp.lt.s32 	%p41, %r24, %r53;
	and.pred  	%p42, %p40, %p41;
	setp.gt.s32 	%p43, %r25, -1;
	setp.lt.s32 	%p44, %r25, %r53;
	and.pred  	%p45, %p43, %p44;
	and.pred  	%p47, %p42, %p45;
	not.pred 	%p48, %p47;
	@%p48 bra 	$L__BB0_9;
	setp.lt.u32 	%p49, %r24, 502;
	setp.lt.u32 	%p50, %r25, 501;
	mad.lo.s32 	%r98, %r25, 501, %r24;
	selp.b32 	%r99, %r98, 0, %p50;
	selp.b32 	%r100, %r99, 0, %p49;
	sub.s32 	%r101, %r5, %r24;
	abs.s32 	%r102, %r101;
	sub.s32 	%r103, %r4, %r25;
	abs.s32 	%r104, %r103;
	add.s32 	%r105, %r104, %r102;
	setp.lt.s32 	%p51, %r105, %r148;
	min.s32 	%r148, %r105, %r148;
	selp.b32 	%r149, %r100, %r149, %p51;
$L__BB0_9:
	ld.global.u32 	%r106, [movimientos+32];
	add.s32 	%r30, %r106, %r3;
	ld.global.u32 	%r107, [movimientos+36];
	add.s32 	%r31, %r107, %r2;
	setp.gt.s32 	%p52, %r30, -1;
	setp.lt.s32 	%p53, %r30, %r53;
	and.pred  	%p54, %p52, %p53;
	setp.gt.s32 	%p55, %r31, -1;
	setp.lt.s32 	%p56, %r31, %r53;
	and.pred  	%p57, %p55, %p56;
	and.pred  	%p59, %p54, %p57;
	not.pred 	%p60, %p59;
	@%p60 bra 	$L__BB0_11;
	setp.lt.u32 	%p61, %r30, 502;
	setp.lt.u32 	%p62, %r31, 501;
	mad.lo.s32 	%r108, %r31, 501, %r30;
	selp.b32 	%r109, %r108, 0, %p62;
	selp.b32 	%r110, %r109, 0, %p61;
	sub.s32 	%r111, %r5, %r30;
	abs.s32 	%r112, %r111;
	sub.s32 	%r113, %r4, %r31;
	abs.s32 	%r114, %r113;
	add.s32 	%r115, %r114, %r112;
	setp.lt.s32 	%p63, %r115, %r148;
	min.s32 	%r148, %r115, %r148;
	selp.b32 	%r149, %r110, %r149, %p63;
$L__BB0_11:
	ld.global.u32 	%r116, [movimientos+40];
	add.s32 	%r36, %r116, %r3;
	ld.global.u32 	%r117, [movimientos+44];
	add.s32 	%r37, %r117, %r2;
	setp.gt.s32 	%p64, %r36, -1;
	setp.lt.s32 	%p65, %r36, %r53;
	and.pred  	%p66, %p64, %p65;
	setp.gt.s32 	%p67, %r37, -1;
	setp.lt.s32 	%p68, %r37, %r53;
	and.pred  	%p69, %p67, %p68;
	and.pred  	%p71, %p66, %p69;
	not.pred 	%p72, %p71;
	@%p72 bra 	$L__BB0_13;
	setp.lt.u32 	%p73, %r36, 502;
	setp.lt.u32 	%p74, %r37, 501;
	mad.lo.s32 	%r118, %r37, 501, %r36;
	selp.b32 	%r119, %r118, 0, %p74;
	selp.b32 	%r120, %r119, 0, %p73;
	sub.s32 	%r121, %r5, %r36;
	abs.s32 	%r122, %r121;
	sub.s32 	%r123, %r4, %r37;
	abs.s32 	%r124, %r123;
	add.s32 	%r125, %r124, %r122;
	setp.lt.s32 	%p75, %r125, %r148;
	min.s32 	%r148, %r125, %r148;
	selp.b32 	%r149, %r120, %r149, %p75;
$L__BB0_13:
	ld.global.u32 	%r126, [movimientos+48];
	add.s32 	%r42, %r126, %r3;
	ld.global.u32 	%r127, [movimientos+52];
	add.s32 	%r43, %r127, %r2;
	setp.gt.s32 	%p76, %r42, -1;
	setp.lt.s32 	%p77, %r42, %r53;
	and.pred  	%p78, %p76, %p77;
	setp.gt.s32 	%p79, %r43, -1;
	setp.lt.s32 	%p80, %r43, %r53;
	and.pred  	%p81, %p79, %p80;
	and.pred  	%p83, %p78, %p81;
	not.pred 	%p84, %p83;
	@%p84 bra 	$L__BB0_15;
	setp.lt.u32 	%p85, %r42, 502;
	setp.lt.u32 	%p86, %r43, 501;
	mad.lo.s32 	%r128, %r43, 501, %r42;
	selp.b32 	%r129, %r128, 0, %p86;
	selp.b32 	%r130, %r129, 0, %p85;
	sub.s32 	%r131, %r5, %r42;
	abs.s32 	%r132, %r131;
	sub.s32 	%r133, %r4, %r43;
	abs.s32 	%r134, %r133;
	add.s32 	%r135, %r134, %r132;
	setp.lt.s32 	%p87, %r135, %r148;
	min.s32 	%r148, %r135, %r148;
	selp.b32 	%r149, %r130, %r149, %p87;
$L__BB0_15:
	ld.global.u32 	%r136, [movimientos+56];
	add.s32 	%r48, %r136, %r3;
	ld.global.u32 	%r137, [movimientos+60];
	add.s32 	%r49, %r137, %r2;
	setp.gt.s32 	%p88, %r48, -1;
	setp.lt.s32 	%p89, %r48, %r53;
	and.pred  	%p90, %p88, %p89;
	setp.gt.s32 	%p91, %r49, -1;
	setp.lt.s32 	%p92, %r49, %r53;
	and.pred  	%p93, %p91, %p92;
	and.pred  	%p95, %p90, %p93;
	not.pred 	%p96, %p95;
	@%p96 bra 	$L__BB0_17;
	setp.lt.u32 	%p97, %r48, 502;
	setp.lt.u32 	%p98, %r49, 501;
	mad.lo.s32 	%r138, %r49, 501, %r48;
	selp.b32 	%r139, %r138, 0, %p98;
	selp.b32 	%r140, %r139, 0, %p97;
	sub.s32 	%r141, %r5, %r48;
	abs.s32 	%r142, %r141;
	sub.s32 	%r143, %r4, %r49;
	abs.s32 	%r144, %r143;
	add.s32 	%r145, %r144, %r142;
	setp.lt.s32 	%p99, %r145, %r148;
	selp.b32 	%r149, %r140, %r149, %p99;
$L__BB0_17:
	cvta.to.global.u64 	%rd2, %rd1;
	mul.wide.s32 	%rd3, %r1, 4;
	add.s64 	%rd4, %rd2, %rd3;
	st.global.u32 	[%rd4], %r149;
$L__BB0_18:
	ret;

}


// ===== COMPILED SASS (sm_100) =====

	.target	sm_100

	.elftype	@"ET_EXEC"


//--------------------- .note.nv.tkinfo           --------------------------
	.section	.note.nv.tkinfo,"",@"SHT_NOTE"
	.sectionflags	@"SHF_NOTE_NV_TKINFO"
	.tkinfo
        /*0018*/ 	.word	0x00000002
        /*0030*/ 	.string	""
        /*0030*/ 	.string	"ptxas"
        /*0030*/ 	.string	"Cuda compilation tools, release 13.0, V13.0.88"
        /*0030*/ 	.string	"Build cuda_13.0.r13.0/compiler.36424714_0"
        /*0030*/ 	.string	"-arch sm_100 -m 64 "



//--------------------- .note.nv.cuinfo           --------------------------
	.section	.note.nv.cuinfo,"",@"SHT_NOTE"
	.sectionflags	@"SHF_NOTE_NV_CUINFO"
        /*0018*/ 	.short	0x0002
        /*001a*/ 	.short	0x0064
        /*001c*/ 	.short	0x0082
	.zero		2


//--------------------- .nv.info                  --------------------------
	.section	.nv.info,"",@"SHT_CUDA_INFO"
	.align	4


	//----- nvinfo : EIATTR_REGCOUNT
	.align		4
        /*0000*/ 	.byte	0x04, 0x2f
        /*0002*/ 	.short	(.L_2 - .L_1)
	.align		4
.L_1:
        /*0004*/ 	.word	index@(_Z6kernelPiiii)
        /*0008*/ 	.word	0x0000001f


	//----- nvinfo : EIATTR_FRAME_SIZE
	.align		4
.L_2:
        /*000c*/ 	.byte	0x04, 0x11
        /*000e*/ 	.short	(.L_4 - .L_3)
	.align		4
.L_3:
        /*0010*/ 	.word	index@(_Z6kernelPiiii)
        /*0014*/ 	.word	0x00000000


	//----- nvinfo : EIATTR_MIN_STACK_SIZE
	.align		4
.L_4:
        /*0018*/ 	.byte	0x04, 0x12
        /*001a*/ 	.short	(.L_6 - .L_5)
	.align		4
.L_5:
        /*001c*/ 	.word	index@(_Z6kernelPiiii)
        /*0020*/ 	.word	0x00000000
.L_6:


//--------------------- .nv.compat                --------------------------
	.section	.nv.compat,"",@"SHT_CUDA_COMPAT_INFO"
	.align	4
        /*0000*/ 	.byte	0x02, 0x09, 0x00, 0x00, 0x02, 0x02, 0x01, 0x00, 0x02, 0x05, 0x05, 0x00, 0x03, 0x07, 0x01, 0x01
        /*0010*/ 	.byte	0x02, 0x03, 0x00, 0x00, 0x02, 0x06, 0x01, 0x00, 0x04, 0x0b, 0x08, 0x00, 0x09, 0x00, 0x00, 0x00
        /*0020*/ 	.byte	0x00, 0x00, 0x00, 0x00


//--------------------- .nv.info._Z6kernelPiiii   --------------------------
	.section	.nv.info._Z6kernelPiiii,"",@"SHT_CUDA_INFO"
	.sectionflags	@""
	.align	4


	//----- nvinfo : EIATTR_CUDA_API_VERSION
	.align		4
        /*0000*/ 	.byte	0x04, 0x37
        /*0002*/ 	.short	(.L_8 - .L_7)
.L_7:
        /*0004*/ 	.word	0x00000082


	//----- nvinfo : EIATTR_KPARAM_INFO
	.align		4
.L_8:
        /*0008*/ 	.byte	0x04, 0x17
        /*000a*/ 	.short	(.L_10 - .L_9)
.L_9:
        /*000c*/ 	.word	0x00000000
        /*0010*/ 	.short	0x0003
        /*0012*/ 	.short	0x0010
        /*0014*/ 	.byte	0x00, 0xf0, 0x11, 0x00


	//----- nvinfo : EIATTR_KPARAM_INFO
	.align		4
.L_10:
        /*0018*/ 	.byte	0x04, 0x17
        /*001a*/ 	.short	(.L_12 - .L_11)
.L_11:
        /*001c*/ 	.word	0x00000000
        /*0020*/ 	.short	0x0002
        /*0022*/ 	.short	0x000c
        /*0024*/ 	.byte	0x00, 0xf0, 0x11, 0x00


	//----- nvinfo : EIATTR_KPARAM_INFO
	.align		4
.L_12:
        /*0028*/ 	.byte	0x04, 0x17
        /*002a*/ 	.short	(.L_14 - .L_13)
.L_13:
        /*002c*/ 	.word	0x00000000
        /*0030*/ 	.short	0x0001
        /*0032*/ 	.short	0x0008
        /*0034*/ 	.byte	0x00, 0xf0, 0x11, 0x00


	//----- nvinfo : EIATTR_KPARAM_INFO
	.align		4
.L_14:
        /*0038*/ 	.byte	0x04, 0x17
        /*003a*/ 	.short	(.L_16 - .L_15)
.L_15:
        /*003c*/ 	.word	0x00000000
        /*0040*/ 	.short	0x0000
        /*0042*/ 	.short	0x0000
        /*0044*/ 	.byte	0x00, 0xf5, 0x21, 0x00


	//----- nvinfo : EIATTR_SPARSE_MMA_MASK
	.align		4
.L_16:
        /*0048*/ 	.byte	0x03, 0x50
        /*004a*/ 	.short	0x0000


	//----- nvinfo : EIATTR_MAXREG_COUNT
	.align		4
        /*004c*/ 	.byte	0x03, 0x1b
        /*004e*/ 	.short	0x00ff


	//----- nvinfo : EIATTR_MERCURY_ISA_VERSION
	.align		4
        /*0050*/ 	.byte	0x03, 0x5f
        /*0052*/ 	.short	0x0101


	//----- nvinfo : EIATTR_VRC_CTA_INIT_COUNT
	.align		4
        /*0054*/ 	.byte	0x02, 0x4a
	.zero		1
	.zero		1


	//----- nvinfo : EIATTR_EXIT_INSTR_OFFSETS
	.align		4
        /*0058*/ 	.byte	0x04, 0x1c
        /*005a*/ 	.short	(.L_18 - .L_17)


	//   ....[0]....
.L_17:
        /*005c*/ 	.word	0x00000090


	//   ....[1]....
        /*0060*/ 	.word	0x00000d60


	//----- nvinfo : EIATTR_CRS_STACK_SIZE
	.align		4
.L_18:
        /*0064*/ 	.byte	0x04, 0x1e
        /*0066*/ 	.short	(.L_20 - .L_19)
.L_19:
        /*0068*/ 	.word	0x00000000


	//----- nvinfo : EIATTR_CBANK_PARAM_SIZE
	.align		4
.L_20:
        /*006c*/ 	.byte	0x03, 0x19
        /*006e*/ 	.short	0x0014


	//----- nvinfo : EIATTR_PARAM_CBANK
	.align		4
        /*0070*/ 	.byte	0x04, 0x0a
        /*0072*/ 	.short	(.L_22 - .L_21)
	.align		4
.L_21:
        /*0074*/ 	.word	index@(.nv.constant0._Z6kernelPiiii)
        /*0078*/ 	.short	0x0380
        /*007a*/ 	.short	0x0014


	//----- nvinfo : EIATTR_SW_WAR
	.align		4
.L_22:
        /*007c*/ 	.byte	0x04, 0x36
        /*007e*/ 	.short	(.L_24 - .L_23)
.L_23:
        /*0080*/ 	.word	0x00000008
.L_24:


//--------------------- .nv.callgraph             --------------------------
	.section	.nv.callgraph,"",@"SHT_CUDA_CALLGRAPH"
	.align	4
	.sectionentsize	8
	.align		4
        /*0000*/ 	.word	0x00000000
	.align		4
        /*0004*/ 	.word	0xffffffff
	.align		4
        /*0008*/ 	.word	0x00000000
	.align		4
        /*000c*/ 	.word	0xfffffffe
	.align		4
        /*0010*/ 	.word	0x00000000
	.align		4
        /*0014*/ 	.word	0xfffffffd
	.align		4
        /*0018*/ 	.word	0x00000000
	.align		4
        /*001c*/ 	.word	0xfffffffc


//--------------------- .nv.constant4             --------------------------
	.section	.nv.constant4,"a",@progbits
	.align	8
	.align		8
.nv.constant4:
        /*0000*/ 	.dword	movimientos


//--------------------- .text._Z6kernelPiiii      --------------------------
	.section	.text._Z6kernelPiiii,"ax",@progbits
	.align	128
        .global         _Z6kernelPiiii
        .type           _Z6kernelPiiii,@function
        .size           _Z6kernelPiiii,(.L_x_3 - _Z6kernelPiiii)
        .other          _Z6kernelPiiii,@"STO_CUDA_ENTRY STV_DEFAULT"
_Z6kernelPiiii:
.text._Z6kernelPiiii:
[----:B------:R-:W-:Y:S01]  /*0000*/  LDC R1, c[0x0][0x37c] ;  /* 0x0000df00ff017b82 */ /* 0x000fe20000000800 */
[----:B------:R-:W0:Y:S07]  /*0010*/  S2R R3, SR_TID.X ;  /* 0x0000000000037919 */ /* 0x000e2e0000002100 */
[----:B------:R-:W0:Y:S01]  /*0020*/  S2UR UR4, SR_CTAID.X ;  /* 0x00000000000479c3 */ /* 0x000e220000002500 */
[----:B------:R-:W1:Y:S01]  /*0030*/  LDCU UR7, c[0x0][0x390] ;  /* 0x00007200ff0777ac */ /* 0x000e620008000800 */
[----:B------:R-:W2:Y:S06]  /*0040*/  LDCU UR6, c[0x0][0x388] ;  /* 0x00007100ff0677ac */ /* 0x000eac0008000800 */
[----:B------:R-:W0:Y:S02]  /*0050*/  LDC R0, c[0x0][0x360] ;  /* 0x0000d800ff007b82 */ /* 0x000e240000000800 */
[----:B0-----:R-:W-:-:S05]  /*0060*/  IMAD R0, R0, UR4, R3 ;  /* 0x0000000400007c24 */ /* 0x001fca000f8e0203 */
[----:B-1----:R-:W-:-:S04]  /*0070*/  ISETP.GE.AND P0, PT, R0, UR7, PT ;  /* 0x0000000700007c0c */ /* 0x002fc8000bf06270 */
[----:B--2---:R-:W-:-:S13]  /*0080*/  ISETP.EQ.OR P0, PT, R0, UR6, P0 ;  /* 0x0000000600007c0c */ /* 0x004fda0008702670 */
[----:B------:R-:W-:Y:S05]  /*0090*/  @P0 EXIT ;  /* 0x000000000000094d */ /* 0x000fea0003800000 */
[----:B------:R-:W0:Y:S01]  /*00a0*/  LDC.64 R16, c[0x4][RZ] ;  /* 0x01000000ff107b82 */ /* 0x000e220000000a00 */
[----:B------:R-:W0:Y:S02]  /*00b0*/  LDCU.64 UR8, c[0x0][0x358] ;  /* 0x00006b00ff0877ac */ /* 0x000e240008000a00 */
[----:B0-----:R-:W2:Y:S04]  /*00c0*/  LDG.E R3, desc[UR8][R16.64+0x4] ;  /* 0x0000040810037981 */ /* 0x001ea8000c1e1900 */
[----:B------:R-:W3:Y:S04]  /*00d0*/  LDG.E R9, desc[UR8][R16.64] ;  /* 0x0000000810097981 */ /* 0x000ee8000c1e1900 */
[----:B------:R-:W4:Y:S04]  /*00e0*/  LDG.E R13, desc[UR8][R16.64+0xc] ;  /* 0x00000c08100d7981 */ /* 0x000f28000c1e1900 */
[----:B------:R-:W5:Y:S04]  /*00f0*/  LDG.E R11, desc[UR8][R16.64+0x8] ;  /* 0x00000808100b7981 */ /* 0x000f68000c1e1900 */
        /* <DEDUP_REMOVED lines=11> */
[----:B------:R4:W5:Y:S01]  /*01b0*/  LDG.E R4, desc[UR8][R16.64+0x38] ;  /* 0x0000380810047981 */ /* 0x000962000c1e1900 */
[----:B------:R-:W-:-:S05]  /*01c0*/  IMAD.HI R5, R0, 0x20b3dd41, RZ ;  /* 0x20b3dd4100057827 */ /* 0x000fca00078e02ff */
[----:B------:R-:W-:-:S04]  /*01d0*/  SHF.R.U32.HI R28, RZ, 0x1f, R5 ;  /* 0x0000001fff1c7819 */ /* 0x000fc80000011605 */
[----:B------:R-:W-:-:S05]  /*01e0*/  LEA.HI.SX32 R5, R5, R28, 0x1a ;  /* 0x0000001c05057211 */ /* 0x000fca00078fd2ff */
[----:B------:R-:W-:Y:S01]  /*01f0*/  IMAD R7, R5, -0x1f5, R0 ;  /* 0xfffffe0b05077824 */ /* 0x000fe200078e0200 */
[----:B------:R-:W-:-:S04]  /*0200*/  UIMAD.WIDE UR4, UR6, 0x20b3dd41, URZ ;  /* 0x20b3dd41060478a5 */ /* 0x000fc8000f8e02ff */
[----:B------:R-:W-:-:S04]  /*0210*/  USHF.R.U32.HI UR4, URZ, 0x1f, UR5 ;  /* 0x0000001fff047899 */ /* 0x000fc80008011605 */
[----:B------:R-:W-:-:S04]  /*0220*/  ULEA.HI.SX32 UR4, UR5, UR4, 0x1a ;  /* 0x0000000405047291 */ /* 0x000fc8000f8fd2ff */
[----:B------:R-:W-:Y:S01]  /*0230*/  UIMAD UR5, UR4, -0x1f5, UR6 ;  /* 0xfffffe0b040578a4 */ /* 0x000fe2000f8e0206 */
[----:B------:R-:W-:Y:S01]  /*0240*/  BSSY.RECONVERGENT B0, `(.L_x_0) ;  /* 0x00000b0000007945 */ /* 0x000fe20003800200 */
[----:B--2---:R-:W-:Y:S02]  /*0250*/  IMAD.IADD R28, R5, 0x1, R3 ;  /* 0x00000001051c7824 */ /* 0x004fe400078e0203 */
[----:B---3--:R-:W-:-:S03]  /*0260*/  IMAD.IADD R9, R7, 0x1, R9 ;  /* 0x0000000107097824 */ /* 0x008fc600078e0209 */
[C---:B------:R-:W-:Y:S02]  /*0270*/  ISETP.GE.AND P1, PT, R28.reuse, UR7, PT ;  /* 0x000000071c007c0c */ /* 0x040fe4000bf26270 */
[----:B------:R-:W-:Y:S01]  /*0280*/  ISETP.GE.AND P0, PT, R9, UR7, PT ;  /* 0x0000000709007c0c */ /* 0x000fe2000bf06270 */
[----:B----4-:R-:W-:Y:S01]  /*0290*/  IMAD.IADD R16, R5, 0x1, R13 ;  /* 0x0000000105107824 */ /* 0x010fe200078e020d */
[----:B------:R-:W-:Y:S01]  /*02a0*/  ISETP.GT.AND P1, PT, R28, -0x1, !P1 ;  /* 0xffffffff1c00780c */ /* 0x000fe20004f24270 */
[----:B-----5:R-:W-:Y:S01]  /*02b0*/  IMAD.IADD R11, R7, 0x1, R11 ;  /* 0x00000001070b7824 */ /* 0x020fe200078e020b */
[----:B------:R-:W-:-:S04]  /*02c0*/  ISETP.GT.AND P0, PT, R9, -0x1, !P0 ;  /* 0xffffffff0900780c */ /* 0x000fc80004704270 */
[----:B------:R-:W-:Y:S02]  /*02d0*/  PLOP3.LUT P0, PT, P0, P1, PT, 0x80, 0x8 ;  /* 0x000000000008781c */ /* 0x000fe40000703070 */
[C---:B------:R-:W-:Y:S02]  /*02e0*/  ISETP.GE.AND P1, PT, R16.reuse, UR7, PT ;  /* 0x0000000710007c0c */ /* 0x040fe4000bf26270 */
[C---:B------:R-:W-:Y:S02]  /*02f0*/  ISETP.GE.AND P4, PT, R11.reuse, UR7, PT ;  /* 0x000000070b007c0c */ /* 0x040fe4000bf86270 */
[----:B------:R-:W-:Y:S02]  /*0300*/  ISETP.GT.AND P1, PT, R16, -0x1, !P1 ;  /* 0xffffffff1000780c */ /* 0x000fe40004f24270 */
[----:B------:R-:W-:-:S04]  /*0310*/  ISETP.GT.AND P4, PT, R11, -0x1, !P4 ;  /* 0xffffffff0b00780c */ /* 0x000fc80006784270 */
[----:B------:R-:W-:Y:S02]  /*0320*/  PLOP3.LUT P4, PT, P4, P1, PT, 0x80, 0x8 ;  /* 0x000000000008781c */ /* 0x000fe40002783070 */
[C---:B------:R-:W-:Y:S02]  /*0330*/  @P0 IADD3 R15, PT, PT, -R28.reuse, UR4, RZ ;  /* 0x000000041c0f0c10 */ /* 0x040fe4000fffe1ff */
[----:B------:R-:W-:Y:S02]  /*0340*/  @P0 IADD3 R13, PT, PT, -R9, UR5, RZ ;  /* 0x00000005090d0c10 */ /* 0x000fe4000fffe1ff */
[----:B------:R-:W-:Y:S02]  /*0350*/  @P0 IABS R15, R15 ;  /* 0x0000000f000f0213 */ /* 0x000fe40000000000 */
[----:B------:R-:W-:Y:S01]  /*0360*/  @P0 IABS R17, R13 ;  /* 0x0000000d00110213 */ /* 0x000fe20000000000 */
[----:B------:R-:W-:Y:S01]  /*0370*/  IMAD.MOV.U32 R3, RZ, RZ, 0x7fffffff ;  /* 0x7fffffffff037424 */ /* 0x000fe200078e00ff */
[----:B------:R-:W-:Y:S01]  /*0380*/  @P0 ISETP.GE.U32.AND P5, PT, R28, 0x1f5, PT ;  /* 0x000001f51c00080c */ /* 0x000fe20003fa6070 */
[----:B------:R-:W-:-:S02]  /*0390*/  IMAD.IADD R26, R5, 0x1, R26 ;  /* 0x00000001051a7824 */ /* 0x000fc400078e021a */
[----:B------:R-:W-:Y:S02]  /*03a0*/  IMAD.IADD R13, R7, 0x1, R24 ;  /* 0x00000001070d7824 */ /* 0x000fe400078e0218 */
[----:B------:R-:W-:Y:S02]  /*03b0*/  @P0 IMAD R28, R28, 0x1f5, R9 ;  /* 0x000001f51c1c0824 */ /* 0x000fe400078e0209 */
[----:B------:R-:W-:Y:S01]  /*03c0*/  @P0 IMAD.IADD R3, R15, 0x1, R17 ;  /* 0x000000010f030824 */ /* 0x000fe200078e0211 */
[----:B------:R-:W-:Y:S02]  /*03d0*/  @P4 IADD3 R17, PT, PT, -R16, UR4, RZ ;  /* 0x0000000410114c10 */ /* 0x000fe4000fffe1ff */
[----:B------:R-:W-:Y:S02]  /*03e0*/  @P4 IADD3 R15, PT, PT, -R11, UR5, RZ ;  /* 0x000000050b0f4c10 */ /* 0x000fe4000fffe1ff */
[----:B------:R-:W-:Y:S02]  /*03f0*/  ISETP.GE.AND P3, PT, R26, UR7, PT ;  /* 0x000000071a007c0c */ /* 0x000fe4000bf66270 */
[----:B------:R-:W-:-:S02]  /*0400*/  ISETP.GE.AND P1, PT, R13, UR7, PT ;  /* 0x000000070d007c0c */ /* 0x000fc4000bf26270 */
[----:B------:R-:W-:Y:S02]  /*0410*/  @P0 ISETP.GE.U32.AND P2, PT, R9, 0x1f6, PT ;  /* 0x000001f60900080c */ /* 0x000fe40003f46070 */
[----:B------:R-:W-:Y:S02]  /*0420*/  @P0 SEL R28, R28, RZ, !P5 ;  /* 0x000000ff1c1c0207 */ /* 0x000fe40006800000 */
[----:B------:R-:W-:Y:S02]  /*0430*/  @P4 IABS R24, R17 ;  /* 0x0000001100184213 */ /* 0x000fe40000000000 */
[----:B------:R-:W-:Y:S02]  /*0440*/  @P4 IABS R15, R15 ;  /* 0x0000000f000f4213 */ /* 0x000fe40000000000 */
[----:B------:R-:W-:Y:S02]  /*0450*/  ISETP.GT.AND P3, PT, R26, -0x1, !P3 ;  /* 0xffffffff1a00780c */ /* 0x000fe40005f64270 */
[----:B------:R-:W-:Y:S01]  /*0460*/  ISETP.GT.AND P1, PT, R13, -0x1, !P1 ;  /* 0xffffffff0d00780c */ /* 0x000fe20004f24270 */
[----:B------:R-:W-:Y:S01]  /*0470*/  @P4 IMAD.IADD R24, R24, 0x1, R15 ;  /* 0x0000000118184824 */ /* 0x000fe200078e020f */
[----:B------:R-:W-:-:S02]  /*0480*/  @P0 SEL R28, R28, RZ, !P2 ;  /* 0x000000ff1c1c0207 */ /* 0x000fc40005000000 */
[----:B------:R-:W-:Y:S01]  /*0490*/  @P0 ISETP.NE.AND P2, PT, R3, 0x7fffffff, PT ;  /* 0x7fffffff0300080c */ /* 0x000fe20003f45270 */
[----:B------:R-:W-:Y:S01]  /*04a0*/  IMAD.MOV.U32 R9, RZ, RZ, -0x1 ;  /* 0xffffffffff097424 */ /* 0x000fe200078e00ff */
[----:B------:R-:W-:Y:S02]  /*04b0*/  PLOP3.LUT P3, PT, P1, P3, PT, 0x80, 0x8 ;  /* 0x000000000008781c */ /* 0x000fe40000f67070 */
[C---:B------:R-:W-:Y:S01]  /*04c0*/  @P4 ISETP.GE.U32.AND P1, PT, R16.reuse, 0x1f5, PT ;  /* 0x000001f51000480c */ /* 0x040fe20003f26070 */
[----:B------:R-:W-:Y:S01]  /*04d0*/  @P4 IMAD R16, R16, 0x1f5, R11 ;  /* 0x000001f510104824 */ /* 0x000fe200078e020b */
[----:B------:R-:W-:Y:S01]  /*04e0*/  @P0 SEL R9, R28, 0xffffffff, P2 ;  /* 0xffffffff1c090807 */ /* 0x000fe20001000000 */
[----:B------:R-:W-:Y:S01]  /*04f0*/  IMAD.IADD R20, R7, 0x1, R20 ;  /* 0x0000000107147824 */ /* 0x000fe200078e0214 */
[----:B------:R-:W-:Y:S01]  /*0500*/  @P4 ISETP.GE.U32.AND P5, PT, R11, 0x1f6, PT ;  /* 0x000001f60b00480c */ /* 0x000fe20003fa6070 */
[----:B------:R-:W-:Y:S01]  /*0510*/  IMAD.IADD R11, R5, 0x1, R22 ;  /* 0x00000001050b7824 */ /* 0x000fe200078e0216 */
[----:B------:R-:W-:-:S02]  /*0520*/  @P4 ISETP.GE.AND P2, PT, R24, R3, PT ;  /* 0x000000031800420c */ /* 0x000fc40003f46270 */
[----:B------:R-:W-:Y:S02]  /*0530*/  PLOP3.LUT P0, PT, PT, PT, PT, 0x80, 0x8 ;  /* 0x000000000008781c */ /* 0x000fe40003f0f070 */
[----:B------:R-:W-:Y:S02]  /*0540*/  @P4 PLOP3.LUT P0, PT, P2, PT, PT, 0x80, 0x8 ;  /* 0x000000000008481c */ /* 0x000fe4000170f070 */
[----:B------:R-:W-:Y:S02]  /*0550*/  @P4 SEL R16, R16, RZ, !P1 ;  /* 0x000000ff10104207 */ /* 0x000fe40004800000 */
[C---:B------:R-:W-:Y:S02]  /*0560*/  ISETP.GE.AND P2, PT, R11.reuse, UR7, PT ;  /* 0x000000070b007c0c */ /* 0x040fe4000bf46270 */
[----:B------:R-:W-:Y:S02]  /*0570*/  ISETP.GE.AND P1, PT, R20, UR7, PT ;  /* 0x0000000714007c0c */ /* 0x000fe4000bf26270 */
[----:B------:R-:W-:-:S02]  /*0580*/  ISETP.GT.AND P2, PT, R11, -0x1, !P2 ;  /* 0xffffffff0b00780c */ /* 0x000fc40005744270 */
[----:B------:R-:W-:Y:S02]  /*0590*/  ISETP.GT.AND P1, PT, R20, -0x1, !P1 ;  /* 0xffffffff1400780c */ /* 0x000fe40004f24270 */
[----:B------:R-:W-:Y:S02]  /*05a0*/  @P3 IADD3 R17, PT, PT, -R26, UR4, RZ ;  /* 0x000000041a113c10 */ /* 0x000fe4000fffe1ff */
[----:B------:R-:W-:Y:S02]  /*05b0*/  PLOP3.LUT P1, PT, P1, P2, PT, 0x80, 0x8 ;  /* 0x000000000008781c */ /* 0x000fe40000f25070 */
[----:B------:R-:W-:Y:S02]  /*05c0*/  @P3 IADD3 R15, PT, PT, -R13, UR5, RZ ;  /* 0x000000050d0f3c10 */ /* 0x000fe4000fffe1ff */
[----:B------:R-:W-:Y:S02]  /*05d0*/  @P3 IABS R17, R17 ;  /* 0x0000001100113213 */ /* 0x000fe40000000000 */
[----:B------:R-:W-:-:S03]  /*05e0*/  @P3 IABS R22, R15 ;  /* 0x0000000f00163213 */ /* 0x000fc60000000000 */
[----:B------:R-:W-:Y:S01]  /*05f0*/  @P3 IMAD.MOV.U32 R15, RZ, RZ, R17 ;  /* 0x000000ffff0f3224 */ /* 0x000fe200078e0011 */
[----:B------:R-:W-:Y:S01]  /*0600*/  @!P0 SEL R9, R16, RZ, !P5 ;  /* 0x000000ff10098207 */ /* 0x000fe20006800000 */
[----:B------:R-:W-:Y:S01]  /*0610*/  IMAD.IADD R14, R7, 0x1, R14 ;  /* 0x00000001070e7824 */ /* 0x000fe200078e020e */
[----:B------:R-:W-:Y:S01]  /*0620*/  @P4 VIMNMX R3, PT, PT, R3, R24, PT ;  /* 0x0000001803034248 */ /* 0x000fe20003fe0100 */
[----:B------:R-:W-:Y:S01]  /*0630*/  @P3 IMAD.IADD R16, R15, 0x1, R22 ;  /* 0x000000010f103824 */ /* 0x000fe200078e0216 */
[C---:B------:R-:W-:Y:S01]  /*0640*/  @P3 ISETP.GE.U32.AND P2, PT, R26.reuse, 0x1f5, PT ;  /* 0x000001f51a00380c */ /* 0x040fe20003f46070 */
[----:B------:R-:W-:Y:S02]  /*0650*/  @P3 IMAD R26, R26, 0x1f5, R13 ;  /* 0x000001f51a1a3824 */ /* 0x000fe400078e020d */
[----:B------:R-:W-:Y:S01]  /*0660*/  IMAD.IADD R15, R5, 0x1, R18 ;  /* 0x00000001050f7824 */ /* 0x000fe200078e0212 */
[----:B------:R-:W-:Y:S02]  /*0670*/  @P1 IADD3 R18, PT, PT, -R11, UR4, RZ ;  /* 0x000000040b121c10 */ /* 0x000fe4000fffe1ff */
[----:B------:R-:W-:-:S02]  /*0680*/  @P1 IADD3 R17, PT, PT, -R20, UR5, RZ ;  /* 0x0000000514111c10 */ /* 0x000fc4000fffe1ff */
[----:B------:R-:W-:Y:S02]  /*0690*/  @P3 ISETP.GE.AND P6, PT, R16, R3, PT ;  /* 0x000000031000320c */ /* 0x000fe40003fc6270 */
[----:B------:R-:W-:Y:S02]  /*06a0*/  ISETP.GE.AND P5, PT, R14, UR7, PT ;  /* 0x000000070e007c0c */ /* 0x000fe4000bfa6270 */
[----:B------:R-:W-:Y:S02]  /*06b0*/  @P3 SEL R26, R26, RZ, !P2 ;  /* 0x000000ff1a1a3207 */ /* 0x000fe40005000000 */
[----:B------:R-:W-:Y:S02]  /*06c0*/  @P1 IABS R18, R18 ;  /* 0x0000001200121213 */ /* 0x000fe40000000000 */
[----:B------:R-:W-:Y:S02]  /*06d0*/  PLOP3.LUT P0, PT, PT, PT, PT, 0x80, 0x8 ;  /* 0x000000000008781c */ /* 0x000fe40003f0f070 */
[----:B------:R-:W-:-:S02]  /*06e0*/  ISETP.GE.AND P2, PT, R15, UR7, PT ;  /* 0x000000070f007c0c */ /* 0x000fc4000bf46270 */
[----:B------:R-:W-:Y:S02]  /*06f0*/  @P1 IABS R17, R17 ;  /* 0x0000001100111213 */ /* 0x000fe40000000000 */
[----:B------:R-:W-:Y:S02]  /*0700*/  @P3 PLOP3.LUT P0, PT, P6, PT, PT, 0x80, 0x8 ;  /* 0x000000000008381c */ /* 0x000fe4000370f070 */
[----:B------:R-:W-:Y:S02]  /*0710*/  ISETP.GT.AND P6, PT, R14, -0x1, !P5 ;  /* 0xffffffff0e00780c */ /* 0x000fe40006fc4270 */
[----:B------:R-:W-:Y:S01]  /*0720*/  @P3 ISETP.GE.U32.AND P5, PT, R13, 0x1f6, PT ;  /* 0x000001f60d00380c */ /* 0x000fe20003fa6070 */
[----:B------:R-:W-:Y:S01]  /*0730*/  @P1 IMAD.MOV.U32 R13, RZ, RZ, R18 ;  /* 0x000000ffff0d1224 */ /* 0x000fe200078e0012 */
[----:B------:R-:W-:Y:S01]  /*0740*/  ISETP.GT.AND P2, PT, R15, -0x1, !P2 ;  /* 0xffffffff0f00780c */ /* 0x000fe20005744270 */
[----:B------:R-:W-:Y:S01]  /*0750*/  @P1 IMAD.MOV.U32 R18, RZ, RZ, R17 ;  /* 0x000000ffff121224 */ /* 0x000fe200078e0011 */
[----:B------:R-:W-:-:S02]  /*0760*/  @P3 VIMNMX R3, PT, PT, R3, R16, PT ;  /* 0x0000001003033248 */ /* 0x000fc40003fe0100 */
[----:B------:R-:W-:Y:S01]  /*0770*/  PLOP3.LUT P2, PT, P6, P2, PT, 0x80, 0x8 ;  /* 0x000000000008781c */ /* 0x000fe20003745070 */
[----:B------:R-:W-:Y:S01]  /*0780*/  @P1 IMAD.IADD R16, R13, 0x1, R18 ;  /* 0x000000010d101824 */ /* 0x000fe200078e0212 */
[C---:B------:R-:W-:Y:S01]  /*0790*/  @P1 ISETP.GE.U32.AND P4, PT, R11.reuse, 0x1f5, PT ;  /* 0x000001f50b00180c */ /* 0x040fe20003f86070 */
[----:B------:R-:W-:Y:S02]  /*07a0*/  @P1 IMAD R13, R11, 0x1f5, R20 ;  /* 0x000001f50b0d1824 */ /* 0x000fe400078e0214 */
[----:B------:R-:W-:Y:S02]  /*07b0*/  IMAD.IADD R12, R5, 0x1, R12 ;  /* 0x00000001050c7824 */ /* 0x000fe400078e020c */
[----:B------:R-:W-:Y:S01]  /*07c0*/  IMAD.IADD R11, R7, 0x1, R10 ;  /* 0x00000001070b7824 */ /* 0x000fe200078e020a */
[----:B------:R-:W-:Y:S02]  /*07d0*/  @P1 ISETP.GE.AND P6, PT, R16, R3, PT ;  /* 0x000000031000120c */ /* 0x000fe40003fc6270 */
[----:B------:R-:W-:-:S02]  /*07e0*/  @P1 SEL R13, R13, RZ, !P4 ;  /* 0x000000ff0d0d1207 */ /* 0x000fc40006000000 */
[----:B------:R-:W-:Y:S02]  /*07f0*/  @!P0 SEL R9, R26, RZ, !P5 ;  /* 0x000000ff1a098207 */ /* 0x000fe40006800000 */
[C---:B------:R-:W-:Y:S02]  /*0800*/  ISETP.GE.AND P4, PT, R12.reuse, UR7, PT ;  /* 0x000000070c007c0c */ /* 0x040fe4000bf86270 */
[----:B------:R-:W-:Y:S02]  /*0810*/  ISETP.GE.AND P3, PT, R11, UR7, PT ;  /* 0x000000070b007c0c */ /* 0x000fe4000bf66270 */
[----:B------:R-:W-:Y:S02]  /*0820*/  PLOP3.LUT P0, PT, PT, PT, PT, 0x80, 0x8 ;  /* 0x000000000008781c */ /* 0x000fe40003f0f070 */
[----:B------:R-:W-:Y:S02]  /*0830*/  @P1 PLOP3.LUT P0, PT, P6, PT, PT, 0x80, 0x8 ;  /* 0x000000000008181c */ /* 0x000fe4000370f070 */
[----:B------:R-:W-:-:S02]  /*0840*/  ISETP.GT.AND P4, PT, R12, -0x1, !P4 ;  /* 0xffffffff0c00780c */ /* 0x000fc40006784270 */
[----:B------:R-:W-:Y:S02]  /*0850*/  ISETP.GT.AND P3, PT, R11, -0x1, !P3 ;  /* 0xffffffff0b00780c */ /* 0x000fe40005f64270 */
[----:B------:R-:W-:Y:S02]  /*0860*/  @P2 IADD3 R17, PT, PT, -R15, UR4, RZ ;  /* 0x000000040f112c10 */ /* 0x000fe4000fffe1ff */
[----:B------:R-:W-:Y:S02]  /*0870*/  @P2 IADD3 R10, PT, PT, -R14, UR5, RZ ;  /* 0x000000050e0a2c10 */ /* 0x000fe4000fffe1ff */
[----:B------:R-:W-:Y:S02]  /*0880*/  PLOP3.LUT P3, PT, P3, P4, PT, 0x80, 0x8 ;  /* 0x000000000008781c */ /* 0x000fe40001f69070 */
[----:B------:R-:W-:Y:S02]  /*0890*/  @P2 IABS R17, R17 ;  /* 0x0000001100112213 */ /* 0x000fe40000000000 */
[----:B------:R-:W-:-:S02]  /*08a0*/  @P2 IABS R18, R10 ;  /* 0x0000000a00122213 */ /* 0x000fc40000000000 */
[----:B------:R-:W-:Y:S01]  /*08b0*/  @P1 ISETP.GE.U32.AND P5, PT, R20, 0x1f6, PT ;  /* 0x000001f61400180c */ /* 0x000fe20003fa6070 */
[----:B------:R-:W-:Y:S02]  /*08c0*/  @P2 IMAD.MOV.U32 R10, RZ, RZ, R17 ;  /* 0x000000ffff0a2224 */ /* 0x000fe400078e0011 */
[----:B------:R-:W-:Y:S01]  /*08d0*/  @P2 IMAD.MOV.U32 R17, RZ, RZ, R18 ;  /* 0x000000ffff112224 */ /* 0x000fe200078e0012 */
[----:B------:R-:W-:Y:S01]  /*08e0*/  @!P0 SEL R9, R13, RZ, !P5 ;  /* 0x000000ff0d098207 */ /* 0x000fe20006800000 */
[----:B------:R-:W-:Y:S02]  /*08f0*/  IMAD.IADD R8, R5, 0x1, R8 ;  /* 0x0000000105087824 */ /* 0x000fe400078e0208 */
[----:B------:R-:W-:Y:S01]  /*0900*/  IMAD.IADD R13, R7, 0x1, R6 ;  /* 0x00000001070d7824 */ /* 0x000fe200078e0206 */
[----:B------:R-:W-:Y:S01]  /*0910*/  @P1 VIMNMX R3, PT, PT, R3, R16, PT ;  /* 0x0000001003031248 */ /* 0x000fe20003fe0100 */
[----:B------:R-:W-:Y:S01]  /*0920*/  @P2 IMAD.IADD R10, R10, 0x1, R17 ;  /* 0x000000010a0a2824 */ /* 0x000fe200078e0211 */
[----:B------:R-:W-:-:S02]  /*0930*/  ISETP.GE.AND P4, PT, R8, UR7, PT ;  /* 0x0000000708007c0c */ /* 0x000fc4000bf86270 */
[C---:B------:R-:W-:Y:S02]  /*0940*/  ISETP.GE.AND P6, PT, R13.reuse, UR7, PT ;  /* 0x000000070d007c0c */ /* 0x040fe4000bfc6270 */
[----:B------:R-:W-:Y:S02]  /*0950*/  @P3 IADD3 R16, PT, PT, -R12, UR4, RZ ;  /* 0x000000040c103c10 */ /* 0x000fe4000fffe1ff */
[----:B------:R-:W-:Y:S02]  /*0960*/  @P2 ISETP.GE.AND P5, PT, R10, R3, PT ;  /* 0x000000030a00220c */ /* 0x000fe40003fa6270 */
[----:B------:R-:W-:Y:S02]  /*0970*/  ISETP.GT.AND P4, PT, R8, -0x1, !P4 ;  /* 0xffffffff0800780c */ /* 0x000fe40006784270 */
[----:B------:R-:W-:Y:S02]  /*0980*/  ISETP.GT.AND P6, PT, R13, -0x1, !P6 ;  /* 0xffffffff0d00780c */ /* 0x000fe400077c4270 */
[----:B------:R-:W-:-:S02]  /*0990*/  @P3 IADD3 R6, PT, PT, -R11, UR5, RZ ;  /* 0x000000050b063c10 */ /* 0x000fc4000fffe1ff */
[----:B------:R-:W-:Y:S02]  /*09a0*/  @P3 IABS R16, R16 ;  /* 0x0000001000103213 */ /* 0x000fe40000000000 */
[----:B------:R-:W-:Y:S02]  /*09b0*/  PLOP3.LUT P0, PT, PT, PT, PT, 0x80, 0x8 ;  /* 0x000000000008781c */ /* 0x000fe40003f0f070 */
[----:B------:R-:W-:Y:S02]  /*09c0*/  @P2 PLOP3.LUT P0, PT, P5, PT, PT, 0x80, 0x8 ;  /* 0x000000000008281c */ /* 0x000fe40002f0f070 */
[----:B------:R-:W-:Y:S02]  /*09d0*/  PLOP3.LUT P4, PT, P6, P4, PT, 0x80, 0x8 ;  /* 0x000000000008781c */ /* 0x000fe40003789070 */
[----:B------:R-:W-:Y:S01]  /*09e0*/  @P3 IABS R17, R6 ;  /* 0x0000000600113213 */ /* 0x000fe20000000000 */
[----:B------:R-:W-:Y:S01]  /*09f0*/  @P3 IMAD.MOV.U32 R6, RZ, RZ, R16 ;  /* 0x000000ffff063224 */ /* 0x000fe200078e0010 */
[C---:B------:R-:W-:Y:S01]  /*0a00*/  @P2 ISETP.GE.U32.AND P5, PT, R15.reuse, 0x1f5, PT ;  /* 0x000001f50f00280c */ /* 0x040fe20003fa6070 */
[----:B------:R-:W-:Y:S01]  /*0a10*/  @P2 IMAD R15, R15, 0x1f5, R14 ;  /* 0x000001f50f0f2824 */ /* 0x000fe200078e020e */
[----:B------:R-:W-:Y:S01]  /*0a20*/  @P2 VIMNMX R3, PT, PT, R3, R10, PT ;  /* 0x0000000a03032248 */ /* 0x000fe20003fe0100 */
[----:B------:R-:W-:-:S03]  /*0a30*/  @P3 IMAD.IADD R10, R6, 0x1, R17 ;  /* 0x00000001060a3824 */ /* 0x000fc600078e0211 */
[----:B------:R-:W-:Y:S02]  /*0a40*/  @P2 SEL R15, R15, RZ, !P5 ;  /* 0x000000ff0f0f2207 */ /* 0x000fe40006800000 */
[----:B------:R-:W-:Y:S02]  /*0a50*/  @P2 ISETP.GE.U32.AND P5, PT, R14, 0x1f6, PT ;  /* 0x000001f60e00280c */ /* 0x000fe40003fa6070 */
[----:B------:R-:W-:Y:S02]  /*0a60*/  @P3 ISETP.GE.AND P1, PT, R10, R3, PT ;  /* 0x000000030a00320c */ /* 0x000fe40003f26270 */
[----:B------:R-:W-:Y:S02]  /*0a70*/  @!P0 SEL R9, R15, RZ, !P5 ;  /* 0x000000ff0f098207 */ /* 0x000fe40006800000 */
[----:B------:R-:W-:Y:S02]  /*0a80*/  @P4 IADD3 R6, PT, PT, -R13, UR5, RZ ;  /* 0x000000050d064c10 */ /* 0x000fe4000fffe1ff */
[----:B------:R-:W-:-:S02]  /*0a90*/  PLOP3.LUT P0, PT, PT, PT, PT, 0x80, 0x8 ;  /* 0x000000000008781c */ /* 0x000fc40003f0f070 */
[----:B------:R-:W-:Y:S02]  /*0aa0*/  @P3 PLOP3.LUT P0, PT, P1, PT, PT, 0x80, 0x8 ;  /* 0x000000000008381c */ /* 0x000fe40000f0f070 */
[----:B------:R-:W-:Y:S01]  /*0ab0*/  @P4 IABS R15, R6 ;  /* 0x00000006000f4213 */ /* 0x000fe20000000000 */
[C---:B------:R-:W-:Y:S01]  /*0ac0*/  @P3 IMAD R6, R12.reuse, 0x1f5, R11 ;  /* 0x000001f50c063824 */ /* 0x040fe200078e020b */
[----:B------:R-:W-:Y:S02]  /*0ad0*/  @P3 ISETP.GE.U32.AND P5, PT, R12, 0x1f5, PT ;  /* 0x000001f50c00380c */ /* 0x000fe40003fa6070 */
[----:B------:R-:W-:Y:S01]  /*0ae0*/  @P4 IADD3 R14, PT, PT, -R8, UR4, RZ ;  /* 0x00000004080e4c10 */ /* 0x000fe2000fffe1ff */
[----:B------:R-:W-:Y:S01]  /*0af0*/  IMAD.IADD R5, R5, 0x1, R2 ;  /* 0x0000000105057824 */ /* 0x000fe200078e0202 */
[----:B------:R-:W-:Y:S01]  /*0b00*/  @P3 ISETP.GE.U32.AND P1, PT, R11, 0x1f6, PT ;  /* 0x000001f60b00380c */ /* 0x000fe20003f26070 */
[----:B------:R-:W-:Y:S01]  /*0b10*/  IMAD.IADD R4, R7, 0x1, R4 ;  /* 0x0000000107047824 */ /* 0x000fe200078e0204 */
[----:B------:R-:W-:-:S02]  /*0b20*/  @P3 SEL R6, R6, RZ, !P5 ;  /* 0x000000ff06063207 */ /* 0x000fc40006800000 */
[----:B------:R-:W-:Y:S02]  /*0b30*/  @P4 IABS R14, R14 ;  /* 0x0000000e000e4213 */ /* 0x000fe40000000000 */
[----:B------:R-:W-:Y:S02]  /*0b40*/  @P3 VIMNMX R3, PT, PT, R3, R10, PT ;  /* 0x0000000a03033248 */ /* 0x000fe40003fe0100 */
[----:B------:R-:W0:Y:S01]  /*0b50*/  LDC.64 R10, c[0x0][0x380] ;  /* 0x0000e000ff0a7b82 */ /* 0x000e220000000a00 */
[----:B------:R-:W-:Y:S01]  /*0b60*/  @!P0 SEL R9, R6, RZ, !P1 ;  /* 0x000000ff06098207 */ /* 0x000fe20004800000 */
[----:B------:R-:W-:Y:S01]  /*0b70*/  @P4 IMAD.IADD R12, R14, 0x1, R15 ;  /* 0x000000010e0c4824 */ /* 0x000fe200078e020f */
[C---:B------:R-:W-:Y:S02]  /*0b80*/  ISETP.GE.AND P1, PT, R5.reuse, UR7, PT ;  /* 0x0000000705007c0c */ /* 0x040fe4000bf26270 */
[----:B------:R-:W-:Y:S02]  /*0b90*/  ISETP.GE.AND P2, PT, R4, UR7, PT ;  /* 0x0000000704007c0c */ /* 0x000fe4000bf46270 */
[----:B------:R-:W-:-:S02]  /*0ba0*/  ISETP.GT.AND P1, PT, R5, -0x1, !P1 ;  /* 0xffffffff0500780c */ /* 0x000fc40004f24270 */
[----:B------:R-:W-:Y:S02]  /*0bb0*/  ISETP.GT.AND P2, PT, R4, -0x1, !P2 ;  /* 0xffffffff0400780c */ /* 0x000fe40005744270 */
[----:B------:R-:W-:Y:S02]  /*0bc0*/  @P4 ISETP.GE.AND P5, PT, R12, R3, PT ;  /* 0x000000030c00420c */ /* 0x000fe40003fa6270 */
[----:B------:R-:W-:Y:S02]  /*0bd0*/  PLOP3.LUT P1, PT, P2, P1, PT, 0x80, 0x8 ;  /* 0x000000000008781c */ /* 0x000fe40001723070 */
[----:B------:R-:W-:Y:S02]  /*0be0*/  PLOP3.LUT P0, PT, PT, PT, PT, 0x80, 0x8 ;  /* 0x000000000008781c */ /* 0x000fe40003f0f070 */
[----:B------:R-:W-:Y:S01]  /*0bf0*/  @P4 PLOP3.LUT P0, PT, P5, PT, PT, 0x80, 0x8 ;  /* 0x000000000008481c */ /* 0x000fe20002f0f070 */
[C---:B------:R-:W-:Y:S01]  /*0c00*/  @P4 IMAD R2, R8.reuse, 0x1f5, R13 ;  /* 0x000001f508024824 */ /* 0x040fe200078e020d */
[----:B------:R-:W-:-:S02]  /*0c10*/  @P4 ISETP.GE.U32.AND P6, PT, R8, 0x1f5, PT ;  /* 0x000001f50800480c */ /* 0x000fc40003fc6070 */
[----:B------:R-:W-:Y:S02]  /*0c20*/  @P4 ISETP.GE.U32.AND P5, PT, R13, 0x1f6, PT ;  /* 0x000001f60d00480c */ /* 0x000fe40003fa6070 */
[----:B------:R-:W-:Y:S01]  /*0c30*/  @P4 SEL R2, R2, RZ, !P6 ;  /* 0x000000ff02024207 */ /* 0x000fe20007000000 */
[----:B0-----:R-:W-:Y:S01]  /*0c40*/  IMAD.WIDE R10, R0, 0x4, R10 ;  /* 0x00000004000a7825 */ /* 0x001fe200078e020a */
[----:B------:R-:W-:-:S05]  /*0c50*/  @P4 VIMNMX R3, PT, PT, R3, R12, PT ;  /* 0x0000000c03034248 */ /* 0x000fca0003fe0100 */
[----:B------:R-:W-:Y:S01]  /*0c60*/  @!P0 SEL R9, R2, RZ, !P5 ;  /* 0x000000ff02098207 */ /* 0x000fe20006800000 */
[----:B------:R-:W-:Y:S06]  /*0c70*/  @!P1 BRA `(.L_x_1) ;  /* 0x0000000000309947 */ /* 0x000fec0003800000 */
[C---:B------:R-:W-:Y:S02]  /*0c80*/  IADD3 R2, PT, PT, -R5.reuse, UR4, RZ ;  /* 0x0000000405027c10 */ /* 0x040fe4000fffe1ff */
[C---:B------:R-:W-:Y:S02]  /*0c90*/  IADD3 R0, PT, PT, -R4.reuse, UR5, RZ ;  /* 0x0000000504007c10 */ /* 0x040fe4000fffe1ff */
[----:B------:R-:W-:Y:S02]  /*0ca0*/  IABS R2, R2 ;  /* 0x0000000200027213 */ /* 0x000fe40000000000 */
[----:B------:R-:W-:Y:S02]  /*0cb0*/  IABS R7, R0 ;  /* 0x0000000000077213 */ /* 0x000fe40000000000 */
[----:B------:R-:W-:Y:S01]  /*0cc0*/  ISETP.GE.U32.AND P1, PT, R5, 0x1f5, PT ;  /* 0x000001f50500780c */ /* 0x000fe20003f26070 */
[----:B------:R-:W-:Y:S01]  /*0cd0*/  IMAD.MOV.U32 R0, RZ, RZ, R2 ;  /* 0x000000ffff007224 */ /* 0x000fe200078e0002 */
[----:B------:R-:W-:-:S03]  /*0ce0*/  ISETP.GE.U32.AND P0, PT, R4, 0x1f6, PT ;  /* 0x000001f60400780c */ /* 0x000fc60003f06070 */
[----:B------:R-:W-:-:S05]  /*0cf0*/  IMAD.IADD R0, R0, 0x1, R7 ;  /* 0x0000000100007824 */ /* 0x000fca00078e0207 */
[----:B------:R-:W-:Y:S01]  /*0d00*/  ISETP.GE.AND P2, PT, R0, R3, PT ;  /* 0x000000030000720c */ /* 0x000fe20003f46270 */
[----:B------:R-:W-:-:S05]  /*0d10*/  IMAD R0, R5, 0x1f5, R4 ;  /* 0x000001f505007824 */ /* 0x000fca00078e0204 */
[----:B------:R-:W-:-:S07]  /*0d20*/  SEL R0, R0, RZ, !P1 ;  /* 0x000000ff00007207 */ /* 0x000fce0004800000 */
[----:B------:R-:W-:-:S07]  /*0d30*/  @!P2 SEL R9, R0, RZ, !P0 ;  /* 0x000000ff0009a207 */ /* 0x000fce0004000000 */
.L_x_1:
[----:B------:R-:W-:Y:S05]  /*0d40*/  BSYNC.RECONVERGENT B0 ;  /* 0x0000000000007941 */ /* 0x000fea0003800200 */
.L_x_0:
[----:B------:R-:W-:Y:S01]  /*0d50*/  STG.E desc[UR8][R10.64], R9 ;  /* 0x000000090a007986 */ /* 0x000fe2000c101908 */
[----:B------:R-:W-:Y:S05]  /*0d60*/  EXIT ;  /* 0x000000000000794d */ /* 0x000fea0003800000 */
.L_x_2:
[----:B------:R-:W-:-:S00]  /*0d70*/  BRA `(.L_x_2) ;  /* 0xfffffffc00fc7947 */ /* 0x000fc0000383ffff */
[----:B------:R-:W-:-:S00]  /*0d80*/  NOP ;  /* 0x0000000000007918 */ /* 0x000fc00000000000 */
[----:B------:R-:W-:-:S00]  /*0d90*/  NOP ;  /* 0x0000000000007918 */ /* 0x000fc00000000000 */
[----:B------:R-:W-:-:S00]  /*0da0*/  NOP ;  /* 0x0000000000007918 */ /* 0x000fc00000000000 */
[----:B------:R-:W-:-:S00]  /*0db0*/  NOP ;  /* 0x0000000000007918 */ /* 0x000fc00000000000 */
[----:B------:R-:W-:-:S00]  /*0dc0*/  NOP ;  /* 0x0000000000007918 */ /* 0x000fc00000000000 */
[----:B------:R-:W-:-:S00]  /*0dd0*/  NOP ;  /* 0x0000000000007918 */ /* 0x000fc00000000000 */
[----:B------:R-:W-:-:S00]  /*0de0*/  NOP ;  /* 0x0000000000007918 */ /* 0x000fc00000000000 */
[----:B------:R-:W-:-:S00]  /*0df0*/  NOP ;  /* 0x0000000000007918 */ /* 0x000fc00000000000 */
.L_x_3:


//--------------------- .nv.global.init           --------------------------
	.section	.nv.global.init,"aw",@progbits
	.align	4
.nv.global.init:
	.type		movimientos,@object
	.size		movimientos,(.L_0 - movimientos)
movimientos:
        /*0000*/ 	.byte	0x01, 0x00, 0x00, 0x00, 0x00, 0x00, 0x00, 0x00, 0xff, 0xff, 0xff, 0xff, 0x00, 0x00, 0x00, 0x00
        /*0010*/ 	.byte	0x00, 0x00, 0x00, 0x00, 0x01, 0x00, 0x00, 0x00, 0x00, 0x00, 0x00, 0x00, 0xff, 0xff, 0xff, 0xff
        /*0020*/ 	.byte	0x01, 0x00, 0x00, 0x00, 0x01, 0x00, 0x00, 0x00, 0xff, 0xff, 0xff, 0xff, 0x01, 0x00, 0x00, 0x00
        /*0030*/ 	.byte	0xff, 0xff, 0xff, 0xff, 0xff, 0xff, 0xff, 0xff, 0x01, 0x00, 0x00, 0x00, 0xff, 0xff, 0xff, 0xff
.L_0:


//--------------------- .nv.shared.reserved.0     --------------------------
	.section	.nv.shared.reserved.0,"aw",@nobits
	.weak		__nv_reservedSMEM_offset_0_alias
	.size		__nv_reservedSMEM_offset_0_alias, 0, 64
	.other		__nv_reservedSMEM_offset_0_alias,@"STO_CUDA_RESERVED_SHARED STV_DEFAULT"
__nv_reservedSMEM_offset_0_alias:
	.zero		0
	.zero		64


//--------------------- .nv.constant0._Z6kernelPiiii --------------------------
	.section	.nv.constant0._Z6kernelPiiii,"a",@progbits
	.sectionflags	@""
	.align	4
.nv.constant0._Z6kernelPiiii:
	.zero		916


//--------------------- SYMBOLS --------------------------

	.type		.nv.reservedSmem.offset0,@object
	.size		.nv.reservedSmem.offset0,0x4
